//
// Generated by NVIDIA NVVM Compiler
//
// Compiler Build ID: CL-36424714
// Cuda compilation tools, release 13.0, V13.0.88
// Based on NVVM 20.0.0
//

.version 9.0
.target sm_100
.address_size 64

	// .globl	_Z17half_scale_kernelPfS_i
.extern .func  (.param .b32 func_retval0) vprintf
(
	.param .b64 vprintf_param_0,
	.param .b64 vprintf_param_1
)
;
.global .align 1 .b8 $str[22] = {95, 95, 67, 85, 68, 65, 95, 65, 82, 67, 72, 95, 95, 32, 62, 61, 32, 53, 51, 48, 10};

.visible .entry _Z17half_scale_kernelPfS_i(
	.param .u64 .ptr .align 1 _Z17half_scale_kernelPfS_i_param_0,
	.param .u64 .ptr .align 1 _Z17half_scale_kernelPfS_i_param_1,
	.param .u32 _Z17half_scale_kernelPfS_i_param_2
)
{
	.reg .pred 	%p<2>;
	.reg .b16 	%rs<7>;
	.reg .b32 	%r<8>;
	.reg .b32 	%f<4>;
	.reg .b64 	%rd<10>;

	ld.param.u64 	%rd1, [_Z17half_scale_kernelPfS_i_param_0];
	ld.param.u64 	%rd2, [_Z17half_scale_kernelPfS_i_param_1];
	ld.param.u32 	%r2, [_Z17half_scale_kernelPfS_i_param_2];
	mov.u32 	%r3, %tid.x;
	mov.u32 	%r4, %ntid.x;
	mov.u32 	%r5, %ctaid.x;
	mad.lo.s32 	%r1, %r4, %r5, %r3;
	setp.ge.s32 	%p1, %r1, %r2;
	@%p1 bra 	$L__BB0_2;
	cvta.to.global.u64 	%rd3, %rd1;
	cvta.to.global.u64 	%rd4, %rd2;
	mov.f32 	%f1, 0f3F000000;
	// begin inline asm
	{  cvt.rn.f16.f32 %rs1, %f1;}

	// end inline asm
	mul.wide.s32 	%rd5, %r1, 4;
	add.s64 	%rd6, %rd3, %rd5;
	ld.global.f32 	%f2, [%rd6];
	// begin inline asm
	{  cvt.rn.f16.f32 %rs2, %f2;}

	// end inline asm
	mov.u64 	%rd7, $str;
	cvta.global.u64 	%rd8, %rd7;
	{ // callseq 0, 0
	.param .b64 param0;
	st.param.b64 	[param0], %rd8;
	.param .b64 param1;
	st.param.b64 	[param1], 0;
	.param .b32 retval0;
	call.uni (retval0), 
	vprintf, 
	(
	param0, 
	param1
	);
	ld.param.b32 	%r6, [retval0];
	} // callseq 0
	// begin inline asm
	{mul.f16 %rs3,%rs2,%rs1;
}
	// end inline asm
	// begin inline asm
	{  cvt.f32.f16 %f3, %rs3;}

	// end inline asm
	add.s64 	%rd9, %rd4, %rd5;
	st.global.f32 	[%rd9], %f3;
$L__BB0_2:
	ret;

}


// ===== COMPILED SASS (sm_100) =====

	.target	sm_100

	.elftype	@"ET_EXEC"


//--------------------- .note.nv.tkinfo           --------------------------
	.section	.note.nv.tkinfo,"",@"SHT_NOTE"
	.sectionflags	@"SHF_NOTE_NV_TKINFO"
	.tkinfo
        /*0018*/ 	.word	0x00000002
        /*0030*/ 	.string	""
        /*0030*/ 	.string	"ptxas"
        /*0030*/ 	.string	"Cuda compilation tools, release 13.0, V13.0.88"
        /*0030*/ 	.string	"Build cuda_13.0.r13.0/compiler.36424714_0"
        /*0030*/ 	.string	"-arch sm_100 -m 64 "



//--------------------- .note.nv.cuinfo           --------------------------
	.section	.note.nv.cuinfo,"",@"SHT_NOTE"
	.sectionflags	@"SHF_NOTE_NV_CUINFO"
        /*0018*/ 	.short	0x0002
        /*001a*/ 	.short	0x0064
        /*001c*/ 	.short	0x0082
	.zero		2


//--------------------- .nv.info                  --------------------------
	.section	.nv.info,"",@"SHT_CUDA_INFO"
	.align	4


	//----- nvinfo : EIATTR_REGCOUNT
	.align		4
        /*0000*/ 	.byte	0x04, 0x2f
        /*0002*/ 	.short	(.L_2 - .L_1)
	.align		4
.L_1:
        /*0004*/ 	.word	index@(_Z17half_scale_kernelPfS_i)
        /*0008*/ 	.word	0x00000018


	//----- nvinfo : EIATTR_FRAME_SIZE
	.align		4
.L_2:
        /*000c*/ 	.byte	0x04, 0x11
        /*000e*/ 	.short	(.L_4 - .L_3)
	.align		4
.L_3:
        /*0010*/ 	.word	index@(_Z17half_scale_kernelPfS_i)
        /*0014*/ 	.word	0x00000000


	//----- nvinfo : EIATTR_MIN_STACK_SIZE
	.align		4
.L_4:
        /*0018*/ 	.byte	0x04, 0x12
        /*001a*/ 	.short	(.L_6 - .L_5)
	.align		4
.L_5:
        /*001c*/ 	.word	index@(_Z17half_scale_kernelPfS_i)
        /*0020*/ 	.word	0x00000000
.L_6:


//--------------------- .nv.compat                --------------------------
	.section	.nv.compat,"",@"SHT_CUDA_COMPAT_INFO"
	.align	4
        /*0000*/ 	.byte	0x02, 0x09, 0x00, 0x00, 0x02, 0x02, 0x01, 0x00, 0x02, 0x05, 0x05, 0x00, 0x03, 0x07, 0x01, 0x01
        /*0010*/ 	.byte	0x02, 0x03, 0x00, 0x00, 0x02, 0x06, 0x01, 0x00, 0x04, 0x0b, 0x08, 0x00, 0x09, 0x00, 0x00, 0x00
        /*0020*/ 	.byte	0x00, 0x00, 0x00, 0x00


//--------------------- .nv.info._Z17half_scale_kernelPfS_i --------------------------
	.section	.nv.info._Z17half_scale_kernelPfS_i,"",@"SHT_CUDA_INFO"
	.sectionflags	@""
	.align	4


	//----- nvinfo : EIATTR_CUDA_API_VERSION
	.align		4
        /*0000*/ 	.byte	0x04, 0x37
        /*0002*/ 	.short	(.L_8 - .L_7)
.L_7:
        /*0004*/ 	.word	0x00000082


	//----- nvinfo : EIATTR_KPARAM_INFO
	.align		4
.L_8:
        /*0008*/ 	.byte	0x04, 0x17
        /*000a*/ 	.short	(.L_10 - .L_9)
.L_9:
        /*000c*/ 	.word	0x00000000
        /*0010*/ 	.short	0x0002
        /*0012*/ 	.short	0x0010
        /*0014*/ 	.byte	0x00, 0xf0, 0x11, 0x00


	//----- nvinfo : EIATTR_KPARAM_INFO
	.align		4
.L_10:
        /*0018*/ 	.byte	0x04, 0x17
        /*001a*/ 	.short	(.L_12 - .L_11)
.L_11:
        /*001c*/ 	.word	0x00000000
        /*0020*/ 	.short	0x0001
        /*0022*/ 	.short	0x0008
        /*0024*/ 	.byte	0x00, 0xf5, 0x21, 0x00


	//----- nvinfo : EIATTR_KPARAM_INFO
	.align		4
.L_12:
        /*0028*/ 	.byte	0x04, 0x17
        /*002a*/ 	.short	(.L_14 - .L_13)
.L_13:
        /*002c*/ 	.word	0x00000000
        /*0030*/ 	.short	0x0000
        /*0032*/ 	.short	0x0000
        /*0034*/ 	.byte	0x00, 0xf5, 0x21, 0x00


	//----- nvinfo : EIATTR_SPARSE_MMA_MASK
	.align		4
.L_14:
        /*0038*/ 	.byte	0x03, 0x50
        /*003a*/ 	.short	0x0000


	//----- nvinfo : EIATTR_MAXREG_COUNT
	.align		4
        /*003c*/ 	.byte	0x03, 0x1b
        /*003e*/ 	.short	0x00ff


	//----- nvinfo : EIATTR_EXTERNS
	.align		4
        /*0040*/ 	.byte	0x04, 0x0f
        /*0042*/ 	.short	(.L_16 - .L_15)


	//   ....[0]....
	.align		4
.L_15:
        /*0044*/ 	.word	index@(vprintf)


	//----- nvinfo : EIATTR_MERCURY_ISA_VERSION
	.align		4
.L_16:
        /*0048*/ 	.byte	0x03, 0x5f
        /*004a*/ 	.short	0x0101


	//----- nvinfo : EIATTR_VRC_CTA_INIT_COUNT
	.align		4
        /*004c*/ 	.byte	0x02, 0x4a
	.zero		1
	.zero		1


	//----- nvinfo : EIATTR_SYSCALL_OFFSETS
	.align		4
        /*0050*/ 	.byte	0x04, 0x46
        /*0052*/ 	.short	(.L_18 - .L_17)


	//   ....[0]....
.L_17:
        /*0054*/ 	.word	0x00000140


	//----- nvinfo : EIATTR_EXIT_INSTR_OFFSETS
	.align		4
.L_18:
        /*0058*/ 	.byte	0x04, 0x1c
        /*005a*/ 	.short	(.L_20 - .L_19)


	//   ....[0]....
.L_19:
        /*005c*/ 	.word	0x00000070


	//   ....[1]....
        /*0060*/ 	.word	0x000001a0


	//----- nvinfo : EIATTR_CRS_STACK_SIZE
	.align		4
.L_20:
        /*0064*/ 	.byte	0x04, 0x1e
        /*0066*/ 	.short	(.L_22 - .L_21)
.L_21:
        /*0068*/ 	.word	0x00000000


	//----- nvinfo : EIATTR_CBANK_PARAM_SIZE
	.align		4
.L_22:
        /*006c*/ 	.byte	0x03, 0x19
        /*006e*/ 	.short	0x0014


	//----- nvinfo : EIATTR_PARAM_CBANK
	.align		4
        /*0070*/ 	.byte	0x04, 0x0a
        /*0072*/ 	.short	(.L_24 - .L_23)
	.align		4
.L_23:
        /*0074*/ 	.word	index@(.nv.constant0._Z17half_scale_kernelPfS_i)
        /*0078*/ 	.short	0x0380
        /*007a*/ 	.short	0x0014


	//----- nvinfo : EIATTR_SW_WAR
	.align		4
.L_24:
        /*007c*/ 	.byte	0x04, 0x36
        /*007e*/ 	.short	(.L_26 - .L_25)
.L_25:
        /*0080*/ 	.word	0x00000008
.L_26:


//--------------------- .nv.callgraph             --------------------------
	.section	.nv.callgraph,"",@"SHT_CUDA_CALLGRAPH"
	.align	4
	.sectionentsize	8
	.align		4
        /*0000*/ 	.word	0x00000000
	.align		4
        /*0004*/ 	.word	0xffffffff
	.align		4
        /*0008*/ 	.word	index@(_Z17half_scale_kernelPfS_i)
	.align		4
        /*000c*/ 	.word	index@(vprintf)
	.align		4
        /*0010*/ 	.word	0x00000000
	.align		4
        /*0014*/ 	.word	0xfffffffe
	.align		4
        /*0018*/ 	.word	0x00000000
	.align		4
        /*001c*/ 	.word	0xfffffffd
	.align		4
        /*0020*/ 	.word	0x00000000
	.align		4
        /*0024*/ 	.word	0xfffffffc


//--------------------- .nv.constant4             --------------------------
	.section	.nv.constant4,"a",@progbits
	.align	8
	.align		8
.nv.constant4:
        /*0000*/ 	.dword	vprintf
	.align		8
        /*0008*/ 	.dword	$str


//--------------------- .text._Z17half_scale_kernelPfS_i --------------------------
	.section	.text._Z17half_scale_kernelPfS_i,"ax",@progbits
	.align	128
        .global         _Z17half_scale_kernelPfS_i
        .type           _Z17half_scale_kernelPfS_i,@function
        .size           _Z17half_scale_kernelPfS_i,(.L_x_2 - _Z17half_scale_kernelPfS_i)
        .other          _Z17half_scale_kernelPfS_i,@"STO_CUDA_ENTRY STV_DEFAULT"
_Z17half_scale_kernelPfS_i:
.text._Z17half_scale_kernelPfS_i:
[----:B------:R-:W0:Y:S01]  /*0000*/  LDC R1, c[0x0][0x37c] ;  /* 0x0000df00ff017b82 */ /* 0x000e220000000800 */
[----:B------:R-:W1:Y:S01]  /*0010*/  S2R R16, SR_TID.X ;  /* 0x0000000000107919 */ /* 0x000e620000002100 */
[----:B------:R-:W1:Y:S01]  /*0020*/  LDCU UR4, c[0x0][0x360] ;  /* 0x00006c00ff0477ac */ /* 0x000e620008000800 */
[----:B------:R-:W1:Y:S01]  /*0030*/  S2R R3, SR_CTAID.X ;  /* 0x0000000000037919 */ /* 0x000e620000002500 */
[----:B------:R-:W2:Y:S01]  /*0040*/  LDCU UR5, c[0x0][0x390] ;  /* 0x00007200ff0577ac */ /* 0x000ea20008000800 */
[----:B-1----:R-:W-:-:S05]  /*0050*/  IMAD R16, R3, UR4, R16 ;  /* 0x0000000403107c24 */ /* 0x002fca000f8e0210 */
[----:B--2---:R-:W-:-:S13]  /*0060*/  ISETP.GE.AND P0, PT, R16, UR5, PT ;  /* 0x0000000510007c0c */ /* 0x004fda000bf06270 */
[----:B0-----:R-:W-:Y:S05]  /*0070*/  @P0 EXIT ;  /* 0x000000000000094d */ /* 0x001fea0003800000 */
[----:B------:R-:W0:Y:S01]  /*0080*/  LDC.64 R2, c[0x0][0x380] ;  /* 0x0000e000ff027b82 */ /* 0x000e220000000a00 */
[----:B------:R-:W1:Y:S01]  /*0090*/  LDCU.64 UR36, c[0x0][0x358] ;  /* 0x00006b00ff2477ac */ /* 0x000e620008000a00 */
[----:B------:R-:W2:Y:S01]  /*00a0*/  LDCU.64 UR4, c[0x4][0x8] ;  /* 0x01000100ff0477ac */ /* 0x000ea20008000a00 */
[----:B0-----:R-:W-:-:S06]  /*00b0*/  IMAD.WIDE R2, R16, 0x4, R2 ;  /* 0x0000000410027825 */ /* 0x001fcc00078e0202 */
[----:B-1----:R-:W3:Y:S01]  /*00c0*/  LDG.E R2, desc[UR36][R2.64] ;  /* 0x0000002402027981 */ /* 0x002ee2000c1e1900 */
[----:B------:R-:W-:Y:S02]  /*00d0*/  MOV R0, 0x0 ;  /* 0x0000000000007802 */ /* 0x000fe40000000f00 */
[----:B------:R-:W-:Y:S02]  /*00e0*/  CS2R R6, SRZ ;  /* 0x0000000000067805 */ /* 0x000fe4000001ff00 */
[----:B--2---:R-:W-:Y:S01]  /*00f0*/  MOV R4, UR4 ;  /* 0x0000000400047c02 */ /* 0x004fe20008000f00 */
[----:B------:R0:W1:Y:S01]  /*0100*/  LDC.64 R8, c[0x4][R0] ;  /* 0x0100000000087b82 */ /* 0x0000620000000a00 */
[----:B------:R-:W-:Y:S02]  /*0110*/  MOV R5, UR5 ;  /* 0x0000000500057c02 */ /* 0x000fe40008000f00 */
[----:B01-3--:R-:W-:-:S07]  /*0120*/  F2FP.F16.F32.PACK_AB R17, RZ, R2 ;  /* 0x00000002ff11723e */ /* 0x00bfce00000000ff */
[----:B------:R-:W-:-:S07]  /*0130*/  LEPC R20, `(.L_x_0) ;  /* 0x000000001014794e */ /* 0x000fce0000000000 */
[----:B------:R-:W-:Y:S05]  /*0140*/  CALL.ABS.NOINC R8 ;  /* 0x0000000008007343 */ /* 0x000fea0003c00000 */
.L_x_0:
[----:B------:R-:W0:Y:S01]  /*0150*/  LDC.64 R2, c[0x0][0x388] ;  /* 0x0000e200ff027b82 */ /* 0x000e220000000a00 */
[----:B------:R-:W-:Y:S02]  /*0160*/  HMUL2 R0, R17.H0_H0, 0.5, 0.5 ;  /* 0x3800380011007832 */ /* 0x000fe40000000800 */
[----:B0-----:R-:W-:-:S04]  /*0170*/  IMAD.WIDE R16, R16, 0x4, R2 ;  /* 0x0000000410107825 */ /* 0x001fc800078e0202 */
[----:B------:R-:W-:-:S05]  /*0180*/  HADD2.F32 R3, -RZ, R0.H0_H0 ;  /* 0x20000000ff037230 */ /* 0x000fca0000004100 */
[----:B------:R-:W-:Y:S01]  /*0190*/  STG.E desc[UR36][R16.64], R3 ;  /* 0x0000000310007986 */ /* 0x000fe2000c101924 */
[----:B------:R-:W-:Y:S05]  /*01a0*/  EXIT ;  /* 0x000000000000794d */ /* 0x000fea0003800000 */
.L_x_1:
[----:B------:R-:W-:-:S00]  /*01b0*/  BRA `(.L_x_1) ;  /* 0xfffffffc00fc7947 */ /* 0x000fc0000383ffff */
[----:B------:R-:W-:-:S00]  /*01c0*/  NOP ;  /* 0x0000000000007918 */ /* 0x000fc00000000000 */
        /* <DEDUP_REMOVED lines=11> */
.L_x_2:


//--------------------- .nv.global.init           --------------------------
	.section	.nv.global.init,"aw",@progbits
.nv.global.init:
	.type		$str,@object
	.size		$str,(.L_0 - $str)
$str:
        /*0000*/ 	.byte	0x5f, 0x5f, 0x43, 0x55, 0x44, 0x41, 0x5f, 0x41, 0x52, 0x43, 0x48, 0x5f, 0x5f, 0x20, 0x3e, 0x3d
        /*0010*/ 	.byte	0x20, 0x35, 0x33, 0x30, 0x0a, 0x00
.L_0:


//--------------------- .nv.shared.reserved.0     --------------------------
	.section	.nv.shared.reserved.0,"aw",@nobits
	.weak		__nv_reservedSMEM_offset_0_alias
	.size		__nv_reservedSMEM_offset_0_alias, 0, 64
	.other		__nv_reservedSMEM_offset_0_alias,@"STO_CUDA_RESERVED_SHARED STV_DEFAULT"
__nv_reservedSMEM_offset_0_alias:
	.zero		0
	.zero		64


//--------------------- .nv.constant0._Z17half_scale_kernelPfS_i --------------------------
	.section	.nv.constant0._Z17half_scale_kernelPfS_i,"a",@progbits
	.sectionflags	@""
	.align	4
.nv.constant0._Z17half_scale_kernelPfS_i:
	.zero		916


//--------------------- SYMBOLS --------------------------

	.type		.nv.reservedSmem.offset0,@object
	.size		.nv.reservedSmem.offset0,0x4
	.type		vprintf,@function
